	.headerflags	@"EF_CUDA_TEXMODE_UNIFIED EF_CUDA_64BIT_ADDRESS EF_CUDA_ACCELERATORS EF_CUDA_SM90 EF_CUDA_VIRTUAL_SM(EF_CUDA_SM90)"
	.elftype	@"ET_EXEC"


//--------------------- .nv.info                  --------------------------
	.section	.nv.info,"",@"SHT_CUDA_INFO"
	.align	4


	//----- nvinfo : EIATTR_REGCOUNT
	.align		4
        /*0000*/ 	.byte	0x04, 0x2f
        /*0002*/ 	.short	(.L_3 - .L_2)
	.align		4
.L_2:
        /*0004*/ 	.word	index@(triton_poi_fused__native_batch_norm_legit_no_training_add_relu_10)
        /*0008*/ 	.word	0x00000012


	//----- nvinfo : EIATTR_MIN_STACK_SIZE
	.align		4
.L_3:
        /*000c*/ 	.byte	0x04, 0x12
        /*000e*/ 	.short	(.L_5 - .L_4)
	.align		4
.L_4:
        /*0010*/ 	.word	index@(triton_poi_fused__native_batch_norm_legit_no_training_add_relu_10)
        /*0014*/ 	.word	0x00000000


	//----- nvinfo : EIATTR_FRAME_SIZE
	.align		4
.L_5:
        /*0018*/ 	.byte	0x04, 0x11
        /*001a*/ 	.short	(.L_7 - .L_6)
	.align		4
.L_6:
        /*001c*/ 	.word	index@(triton_poi_fused__native_batch_norm_legit_no_training_add_relu_10)
        /*0020*/ 	.word	0x00000000


	//----- nvinfo : EIATTR_MIN_STACK_SIZE
	.align		4
.L_7:
        /*0024*/ 	.byte	0x04, 0x12
        /*0026*/ 	.short	(.L_9 - .L_8)
	.align		4
.L_8:
        /*0028*/ 	.word	index@(triton_poi_fused__native_batch_norm_legit_no_training_add_relu_10)
        /*002c*/ 	.word	0x00000000
.L_9:


//--------------------- .nv.info.triton_poi_fused__native_batch_norm_legit_no_training_add_relu_10 --------------------------
	.section	.nv.info.triton_poi_fused__native_batch_norm_legit_no_training_add_relu_10,"",@"SHT_CUDA_INFO"
	.sectionflags	@""
	.align	4


	//----- nvinfo : EIATTR_CUDA_API_VERSION
	.align		4
        /*0000*/ 	.byte	0x04, 0x37
        /*0002*/ 	.short	(.L_11 - .L_10)
.L_10:
        /*0004*/ 	.word	0x0000007c


	//----- nvinfo : EIATTR_KPARAM_INFO
	.align		4
.L_11:
        /*0008*/ 	.byte	0x04, 0x17
        /*000a*/ 	.short	(.L_13 - .L_12)
.L_12:
        /*000c*/ 	.word	0x00000000
        /*0010*/ 	.short	0x0007
        /*0012*/ 	.short	0x0038
        /*0014*/ 	.byte	0x00, 0xf0, 0x11, 0x00


	//----- nvinfo : EIATTR_KPARAM_INFO
	.align		4
.L_13:
        /*0018*/ 	.byte	0x04, 0x17
        /*001a*/ 	.short	(.L_15 - .L_14)
.L_14:
        /*001c*/ 	.word	0x00000000
        /*0020*/ 	.short	0x0006
        /*0022*/ 	.short	0x0030
        /*0024*/ 	.byte	0x00, 0xf4, 0x21, 0x00


	//----- nvinfo : EIATTR_KPARAM_INFO
	.align		4
.L_15:
        /*0028*/ 	.byte	0x04, 0x17
        /*002a*/ 	.short	(.L_17 - .L_16)
.L_16:
        /*002c*/ 	.word	0x00000000
        /*0030*/ 	.short	0x0005
        /*0032*/ 	.short	0x0028
        /*0034*/ 	.byte	0x00, 0xf4, 0x21, 0x00


	//----- nvinfo : EIATTR_KPARAM_INFO
	.align		4
.L_17:
        /*0038*/ 	.byte	0x04, 0x17
        /*003a*/ 	.short	(.L_19 - .L_18)
.L_18:
        /*003c*/ 	.word	0x00000000
        /*0040*/ 	.short	0x0004
        /*0042*/ 	.short	0x0020
        /*0044*/ 	.byte	0x00, 0xf4, 0x21, 0x00


	//----- nvinfo : EIATTR_KPARAM_INFO
	.align		4
.L_19:
        /*0048*/ 	.byte	0x04, 0x17
        /*004a*/ 	.short	(.L_21 - .L_20)
.L_20:
        /*004c*/ 	.word	0x00000000
        /*0050*/ 	.short	0x0003
        /*0052*/ 	.short	0x0018
        /*0054*/ 	.byte	0x00, 0xf4, 0x21, 0x00


	//----- nvinfo : EIATTR_KPARAM_INFO
	.align		4
.L_21:
        /*0058*/ 	.byte	0x04, 0x17
        /*005a*/ 	.short	(.L_23 - .L_22)
.L_22:
        /*005c*/ 	.word	0x00000000
        /*0060*/ 	.short	0x0002
        /*0062*/ 	.short	0x0010
        /*0064*/ 	.byte	0x00, 0xf4, 0x21, 0x00


	//----- nvinfo : EIATTR_KPARAM_INFO
	.align		4
.L_23:
        /*0068*/ 	.byte	0x04, 0x17
        /*006a*/ 	.short	(.L_25 - .L_24)
.L_24:
        /*006c*/ 	.word	0x00000000
        /*0070*/ 	.short	0x0001
        /*0072*/ 	.short	0x0008
        /*0074*/ 	.byte	0x00, 0xf4, 0x21, 0x00


	//----- nvinfo : EIATTR_KPARAM_INFO
	.align		4
.L_25:
        /*0078*/ 	.byte	0x04, 0x17
        /*007a*/ 	.short	(.L_27 - .L_26)
.L_26:
        /*007c*/ 	.word	0x00000000
        /*0080*/ 	.short	0x0000
        /*0082*/ 	.short	0x0000
        /*0084*/ 	.byte	0x00, 0xf4, 0x21, 0x00


	//----- nvinfo : EIATTR_SPARSE_MMA_MASK
	.align		4
.L_27:
        /*0088*/ 	.byte	0x03, 0x50
        /*008a*/ 	.short	0x0000


	//----- nvinfo : EIATTR_MAXREG_COUNT
	.align		4
        /*008c*/ 	.byte	0x03, 0x1b
        /*008e*/ 	.short	0x00ff


	//----- nvinfo : EIATTR_EXIT_INSTR_OFFSETS
	.align		4
        /*0090*/ 	.byte	0x04, 0x1c
        /*0092*/ 	.short	(.L_29 - .L_28)


	//   ....[0]....
.L_28:
        /*0094*/ 	.word	0x00000340


	//----- nvinfo : EIATTR_REQNTID
	.align		4
.L_29:
        /*0098*/ 	.byte	0x04, 0x10
        /*009a*/ 	.short	(.L_31 - .L_30)
.L_30:
        /*009c*/ 	.word	0x00000080
        /*00a0*/ 	.word	0x00000001
        /*00a4*/ 	.word	0x00000001


	//----- nvinfo : EIATTR_CBANK_PARAM_SIZE
	.align		4
.L_31:
        /*00a8*/ 	.byte	0x03, 0x19
        /*00aa*/ 	.short	0x003c


	//----- nvinfo : EIATTR_PARAM_CBANK
	.align		4
        /*00ac*/ 	.byte	0x04, 0x0a
        /*00ae*/ 	.short	(.L_33 - .L_32)
	.align		4
.L_32:
        /*00b0*/ 	.word	index@(.nv.constant0.triton_poi_fused__native_batch_norm_legit_no_training_add_relu_10)
        /*00b4*/ 	.short	0x0210
        /*00b6*/ 	.short	0x003c


	//----- nvinfo : EIATTR_SW_WAR
	.align		4
.L_33:
        /*00b8*/ 	.byte	0x04, 0x36
        /*00ba*/ 	.short	(.L_35 - .L_34)
.L_34:
        /*00bc*/ 	.word	0x00000008
.L_35:


//--------------------- .nv.callgraph             --------------------------
	.section	.nv.callgraph,"",@"SHT_CUDA_CALLGRAPH"
	.align	4
	.sectionentsize	8
	.align		4
        /*0000*/ 	.word	0x00000000
	.align		4
        /*0004*/ 	.word	0xffffffff
	.align		4
        /*0008*/ 	.word	0x00000000
	.align		4
        /*000c*/ 	.word	0xfffffffe
	.align		4
        /*0010*/ 	.word	0x00000000
	.align		4
        /*0014*/ 	.word	0xfffffffd
	.align		4
        /*0018*/ 	.word	0x00000000
	.align		4
        /*001c*/ 	.word	0xfffffffc


//--------------------- .nv.constant4             --------------------------
	.section	.nv.constant4,"a",@progbits
	.align	8
	.align		8
.nv.constant4:
        /*0000*/ 	.dword	_$_str
	.align		8
        /*0008*/ 	.dword	_$_str_$_2


//--------------------- .text.triton_poi_fused__native_batch_norm_legit_no_training_add_relu_10 --------------------------
	.section	.text.triton_poi_fused__native_batch_norm_legit_no_training_add_relu_10,"ax",@progbits
	.align	128
        .global         triton_poi_fused__native_batch_norm_legit_no_training_add_relu_10
        .type           triton_poi_fused__native_batch_norm_legit_no_training_add_relu_10,@function
        .size           triton_poi_fused__native_batch_norm_legit_no_training_add_relu_10,(.L_x_1 - triton_poi_fused__native_batch_norm_legit_no_training_add_relu_10)
        .other          triton_poi_fused__native_batch_norm_legit_no_training_add_relu_10,@"STO_CUDA_ENTRY STV_DEFAULT"
triton_poi_fused__native_batch_norm_legit_no_training_add_relu_10:
.text.triton_poi_fused__native_batch_norm_legit_no_training_add_relu_10:
[----:B------:R-:W-:Y:S01]  /*0000*/  LDC R1, c[0x0][0x28] ;  /* 0x00000a00ff017b82 */ /* 0x000fe20000000800 */
[----:B------:R-:W1:Y:S07]  /*0010*/  S2R R0, SR_TID.X ;  /* 0x0000000000007919 */ /* 0x000e6e0000002100 */
[----:B------:R-:W2:Y:S01]  /*0020*/  LDC.64 R8, c[0x0][0x220] ;  /* 0x00008800ff087b82 */ /* 0x000ea20000000a00 */
[----:B------:R-:W-:Y:S01]  /*0030*/  ULDC.64 UR4, c[0x0][0x208] ;  /* 0x0000820000047ab9 */ /* 0x000fe20000000a00 */
[----:B------:R-:W3:Y:S06]  /*0040*/  S2R R3, SR_CTAID.X ;  /* 0x0000000000037919 */ /* 0x000eec0000002500 */
[----:B------:R-:W4:Y:S08]  /*0050*/  LDC.64 R4, c[0x0][0x210] ;  /* 0x00008400ff047b82 */ /* 0x000f300000000a00 */
[----:B------:R-:W5:Y:S08]  /*0060*/  LDC.64 R6, c[0x0][0x218] ;  /* 0x00008600ff067b82 */ /* 0x000f700000000a00 */
[----:B------:R-:W5:Y:S01]  /*0070*/  LDC.64 R10, c[0x0][0x228] ;  /* 0x00008a00ff0a7b82 */ /* 0x000f620000000a00 */
[----:B-1----:R-:W-:-:S07]  /*0080*/  LOP3.LUT R0, R0, 0x7f, RZ, 0xc0, !PT ;  /* 0x0000007f00007812 */ /* 0x002fce00078ec0ff */
[----:B------:R-:W1:Y:S01]  /*0090*/  LDC.64 R12, c[0x0][0x230] ;  /* 0x00008c00ff0c7b82 */ /* 0x000e620000000a00 */
[----:B---3--:R-:W-:Y:S02]  /*00a0*/  SHF.R.S32.HI R2, RZ, 0x18, R3 ;  /* 0x00000018ff027819 */ /* 0x008fe40000011403 */
[----:B------:R-:W-:Y:S02]  /*00b0*/  LEA R0, R3, R0, 0x7 ;  /* 0x0000000003007211 */ /* 0x000fe400078e38ff */
[----:B------:R-:W-:-:S04]  /*00c0*/  SGXT R3, R2, 0x1 ;  /* 0x000000010203781a */ /* 0x000fc80000000200 */
[----:B------:R-:W-:-:S04]  /*00d0*/  LEA.HI R3, R3, R0, RZ, 0x6 ;  /* 0x0000000003037211 */ /* 0x000fc800078f30ff */
[----:B------:R-:W-:-:S04]  /*00e0*/  SHF.R.S32.HI R3, RZ, 0x6, R3 ;  /* 0x00000006ff037819 */ /* 0x000fc80000011403 */
[----:B------:R-:W-:-:S04]  /*00f0*/  LEA.HI R2, R3, R3, RZ, 0x6 ;  /* 0x0000000303027211 */ /* 0x000fc800078f30ff */
[----:B------:R-:W-:-:S04]  /*0100*/  LOP3.LUT R2, R2, 0xffffffc0, RZ, 0xc0, !PT ;  /* 0xffffffc002027812 */ /* 0x000fc800078ec0ff */
[----:B------:R-:W-:Y:S02]  /*0110*/  IADD3 R15, R3, -R2, RZ ;  /* 0x80000002030f7210 */ /* 0x000fe40007ffe0ff */
[----:B------:R-:W3:Y:S03]  /*0120*/  LDC.64 R2, c[0x0][0x238] ;  /* 0x00008e00ff027b82 */ /* 0x000ee60000000a00 */
[----:B--2---:R-:W-:-:S05]  /*0130*/  IMAD.WIDE R8, R15, 0x4, R8 ;  /* 0x000000040f087825 */ /* 0x004fca00078e0208 */
[----:B------:R1:W2:Y:S01]  /*0140*/  LDG.E.EL R14, desc[UR4][R8.64] ;  /* 0x00000004080e7981 */ /* 0x0002a2000c2e1900 */
[----:B----4-:R-:W-:-:S04]  /*0150*/  IMAD.WIDE R4, R0, 0x4, R4 ;  /* 0x0000000400047825 */ /* 0x010fc800078e0204 */
[C---:B-----5:R-:W-:Y:S02]  /*0160*/  IMAD.WIDE R6, R15.reuse, 0x4, R6 ;  /* 0x000000040f067825 */ /* 0x060fe400078e0206 */
[----:B------:R-:W4:Y:S02]  /*0170*/  LDG.E R4, desc[UR4][R4.64] ;  /* 0x0000000404047981 */ /* 0x000f24000c1e1900 */
[C---:B0-----:R-:W-:Y:S02]  /*0180*/  IMAD.WIDE R10, R15.reuse, 0x4, R10 ;  /* 0x000000040f0a7825 */ /* 0x041fe400078e020a */
[----:B------:R0:W4:Y:S02]  /*0190*/  LDG.E.EL R7, desc[UR4][R6.64] ;  /* 0x0000000406077981 */ /* 0x000124000c2e1900 */
[----:B-1----:R-:W-:Y:S02]  /*01a0*/  IMAD.WIDE R8, R15, 0x4, R12 ;  /* 0x000000040f087825 */ /* 0x002fe400078e020c */
[----:B------:R-:W5:Y:S02]  /*01b0*/  LDG.E.EL R10, desc[UR4][R10.64] ;  /* 0x000000040a0a7981 */ /* 0x000f64000c2e1900 */
[----:B---3--:R-:W-:-:S02]  /*01c0*/  IMAD.WIDE R12, R0, 0x4, R2 ;  /* 0x00000004000c7825 */ /* 0x008fc400078e0202 */
[----:B------:R-:W5:Y:S01]  /*01d0*/  LDG.E.EL R9, desc[UR4][R8.64] ;  /* 0x0000000408097981 */ /* 0x000f62000c2e1900 */
[----:B------:R-:W1:Y:S03]  /*01e0*/  LDC.64 R2, c[0x0][0x240] ;  /* 0x00009000ff027b82 */ /* 0x000e660000000a00 */
[----:B------:R-:W3:Y:S01]  /*01f0*/  LDG.E R12, desc[UR4][R12.64] ;  /* 0x000000040c0c7981 */ /* 0x000ee2000c1e1900 */
[----:B0-----:R-:W-:Y:S01]  /*0200*/  HFMA2.MMA R6, -RZ, RZ, 1.625, 0 ;  /* 0x3e800000ff067435 */ /* 0x001fe200000001ff */
[----:B-1----:R-:W-:-:S04]  /*0210*/  IMAD.WIDE R2, R0, 0x4, R2 ;  /* 0x0000000400027825 */ /* 0x002fc800078e0202 */
[----:B--2---:R-:W-:-:S04]  /*0220*/  FADD R14, R14, 9.9999997473787516356e-06 ;  /* 0x3727c5ac0e0e7421 */ /* 0x004fc80000000000 */
[----:B------:R-:W0:Y:S01]  /*0230*/  MUFU.SQRT R15, R14 ;  /* 0x0000000e000f7308 */ /* 0x000e220000002000 */
[----:B----4-:R-:W-:Y:S01]  /*0240*/  FADD R4, R4, -R7 ;  /* 0x8000000704047221 */ /* 0x010fe20000000000 */
[C---:B0-----:R-:W-:Y:S02]  /*0250*/  FSETP.GT.AND P0, PT, R15.reuse, 8.50705917302346158658e+37, PT ;  /* 0x7e8000000f00780b */ /* 0x041fe40003f04000 */
[----:B------:R-:W-:Y:S02]  /*0260*/  FSETP.GEU.AND P1, PT, R15, 1.175494350822287508e-38, PT ;  /* 0x008000000f00780b */ /* 0x000fe40003f2e000 */
[----:B------:R-:W-:-:S09]  /*0270*/  FSEL R6, R6, 1, P0 ;  /* 0x3f80000006067808 */ /* 0x000fd20000000000 */
[----:B------:R-:W-:Y:S02]  /*0280*/  @P0 FMUL R15, R15, 0.25 ;  /* 0x3e8000000f0f0820 */ /* 0x000fe40000400000 */
[----:B------:R-:W-:Y:S02]  /*0290*/  @!P1 FMUL R6, R6, 16777216 ;  /* 0x4b80000006069820 */ /* 0x000fe40000400000 */
[----:B------:R-:W-:-:S06]  /*02a0*/  @!P1 FMUL R15, R15, 16777216 ;  /* 0x4b8000000f0f9820 */ /* 0x000fcc0000400000 */
[----:B------:R-:W0:Y:S02]  /*02b0*/  MUFU.RCP R15, R15 ;  /* 0x0000000f000f7308 */ /* 0x000e240000001000 */
[----:B0-----:R-:W-:-:S04]  /*02c0*/  FMUL R5, R15, R6 ;  /* 0x000000060f057220 */ /* 0x001fc80000400000 */
[----:B------:R-:W-:-:S04]  /*02d0*/  FMUL R4, R4, R5 ;  /* 0x0000000504047220 */ /* 0x000fc80000400000 */
[----:B-----5:R-:W-:-:S04]  /*02e0*/  FFMA R4, R10, R4, R9 ;  /* 0x000000040a047223 */ /* 0x020fc80000000009 */
[----:B------:R-:W-:-:S04]  /*02f0*/  FADD R5, RZ, R4 ;  /* 0x00000004ff057221 */ /* 0x000fc80000000000 */
[----:B---3--:R-:W-:Y:S01]  /*0300*/  FADD R4, R12, R5 ;  /* 0x000000050c047221 */ /* 0x008fe20000000000 */
[----:B------:R-:W-:-:S04]  /*0310*/  FSETP.GEU.AND P0, PT, R5, -R12, PT ;  /* 0x8000000c0500720b */ /* 0x000fc80003f0e000 */
[----:B------:R-:W-:-:S05]  /*0320*/  FSEL R5, R4, RZ, P0 ;  /* 0x000000ff04057208 */ /* 0x000fca0000000000 */
[----:B------:R-:W-:Y:S01]  /*0330*/  STG.E desc[UR4][R2.64], R5 ;  /* 0x0000000502007986 */ /* 0x000fe2000c101904 */
[----:B------:R-:W-:Y:S05]  /*0340*/  EXIT ;  /* 0x000000000000794d */ /* 0x000fea0003800000 */
.L_x_0:
[----:B------:R-:W-:-:S00]  /*0350*/  BRA `(.L_x_0) ;  /* 0xfffffffc00fc7947 */ /* 0x000fc0000383ffff */
[----:B------:R-:W-:-:S00]  /*0360*/  NOP ;  /* 0x0000000000007918 */ /* 0x000fc00000000000 */
        /* <DEDUP_REMOVED lines=9> */
.L_x_1:


//--------------------- .nv.global.init           --------------------------
	.section	.nv.global.init,"aw",@progbits
.nv.global.init:
	.type		_$_str,@object
	.size		_$_str,(_$_str_$_2 - _$_str)
_$_str:
        /*0000*/ 	.byte	0x5f, 0x5f, 0x43, 0x55, 0x44, 0x41, 0x5f, 0x46, 0x54, 0x5a, 0x00
	.type		_$_str_$_2,@object
	.size		_$_str_$_2,(.L_1 - _$_str_$_2)
_$_str_$_2:
        /*000b*/ 	.byte	0x5f, 0x5f, 0x43, 0x55, 0x44, 0x41, 0x5f, 0x50, 0x52, 0x45, 0x43, 0x5f, 0x53, 0x51, 0x52, 0x54
        /*001b*/ 	.byte	0x00
.L_1:


//--------------------- .nv.constant0.triton_poi_fused__native_batch_norm_legit_no_training_add_relu_10 --------------------------
	.section	.nv.constant0.triton_poi_fused__native_batch_norm_legit_no_training_add_relu_10,"a",@progbits
	.sectionflags	@""
	.align	4
.nv.constant0.triton_poi_fused__native_batch_norm_legit_no_training_add_relu_10:
	.zero		588
